//
// Generated by NVIDIA NVVM Compiler
//
// Compiler Build ID: CL-36424714
// Cuda compilation tools, release 13.0, V13.0.88
// Based on NVVM 20.0.0
//

.version 9.0
.target sm_100
.address_size 64

	// .globl	_Z14matrixMulTiledPfS_S_i
// _ZZ14matrixMulTiledPfS_S_iE5tileA has been demoted
// _ZZ14matrixMulTiledPfS_S_iE5tileB has been demoted

.visible .entry _Z14matrixMulTiledPfS_S_i(
	.param .u64 .ptr .align 1 _Z14matrixMulTiledPfS_S_i_param_0,
	.param .u64 .ptr .align 1 _Z14matrixMulTiledPfS_S_i_param_1,
	.param .u64 .ptr .align 1 _Z14matrixMulTiledPfS_S_i_param_2,
	.param .u32 _Z14matrixMulTiledPfS_S_i_param_3
)
{
	.reg .pred 	%p<8>;
	.reg .b32 	%r<43>;
	.reg .b32 	%f<111>;
	.reg .b64 	%rd<13>;
	// demoted variable
	.shared .align 4 .b8 _ZZ14matrixMulTiledPfS_S_iE5tileA[4096];
	// demoted variable
	.shared .align 4 .b8 _ZZ14matrixMulTiledPfS_S_iE5tileB[4096];
	ld.param.u64 	%rd3, [_Z14matrixMulTiledPfS_S_i_param_0];
	ld.param.u64 	%rd4, [_Z14matrixMulTiledPfS_S_i_param_1];
	ld.param.u64 	%rd5, [_Z14matrixMulTiledPfS_S_i_param_2];
	ld.param.u32 	%r24, [_Z14matrixMulTiledPfS_S_i_param_3];
	mov.u32 	%r25, %ctaid.y;
	shl.b32 	%r26, %r25, 5;
	mov.u32 	%r40, %tid.y;
	add.s32 	%r2, %r26, %r40;
	mov.u32 	%r27, %ctaid.x;
	shl.b32 	%r3, %r27, 5;
	mov.u32 	%r38, %tid.x;
	add.s32 	%r5, %r3, %r38;
	setp.lt.s32 	%p1, %r24, 1;
	mov.f32 	%f110, 0f00000000;
	@%p1 bra 	$L__BB0_7;
	add.s32 	%r28, %r24, 31;
	shr.u32 	%r29, %r28, 5;
	shl.b32 	%r30, %r40, 7;
	mov.u32 	%r31, _ZZ14matrixMulTiledPfS_S_iE5tileA;
	add.s32 	%r6, %r31, %r30;
	shl.b32 	%r32, %r38, 2;
	add.s32 	%r7, %r6, %r32;
	mov.u32 	%r33, _ZZ14matrixMulTiledPfS_S_iE5tileB;
	add.s32 	%r9, %r33, %r32;
	add.s32 	%r8, %r9, %r30;
	neg.s32 	%r42, %r29;
	mad.lo.s32 	%r34, %r40, %r24, %r38;
	add.s32 	%r41, %r34, %r3;
	shl.b32 	%r12, %r24, 5;
	mad.lo.s32 	%r39, %r24, %r2, %r38;
	cvta.to.global.u64 	%rd1, %rd3;
	cvta.to.global.u64 	%rd2, %rd4;
	mov.f32 	%f110, 0f00000000;
$L__BB0_2:
	max.u32 	%r35, %r2, %r38;
	setp.ge.u32 	%p2, %r35, %r24;
	mov.f32 	%f108, 0f00000000;
	@%p2 bra 	$L__BB0_4;
	mul.wide.u32 	%rd6, %r39, 4;
	add.s64 	%rd7, %rd1, %rd6;
	ld.global.f32 	%f108, [%rd7];
$L__BB0_4:
	setp.ge.s32 	%p3, %r5, %r24;
	st.shared.f32 	[%r7], %f108;
	setp.ge.u32 	%p4, %r40, %r24;
	mov.f32 	%f109, 0f00000000;
	or.pred  	%p5, %p3, %p4;
	@%p5 bra 	$L__BB0_6;
	mul.wide.u32 	%rd8, %r41, 4;
	add.s64 	%rd9, %rd2, %rd8;
	ld.global.f32 	%f109, [%rd9];
$L__BB0_6:
	st.shared.f32 	[%r8], %f109;
	bar.sync 	0;
	ld.shared.f32 	%f12, [%r6];
	ld.shared.f32 	%f13, [%r9];
	fma.rn.f32 	%f14, %f12, %f13, %f110;
	ld.shared.f32 	%f15, [%r6+4];
	ld.shared.f32 	%f16, [%r9+128];
	fma.rn.f32 	%f17, %f15, %f16, %f14;
	ld.shared.f32 	%f18, [%r6+8];
	ld.shared.f32 	%f19, [%r9+256];
	fma.rn.f32 	%f20, %f18, %f19, %f17;
	ld.shared.f32 	%f21, [%r6+12];
	ld.shared.f32 	%f22, [%r9+384];
	fma.rn.f32 	%f23, %f21, %f22, %f20;
	ld.shared.f32 	%f24, [%r6+16];
	ld.shared.f32 	%f25, [%r9+512];
	fma.rn.f32 	%f26, %f24, %f25, %f23;
	ld.shared.f32 	%f27, [%r6+20];
	ld.shared.f32 	%f28, [%r9+640];
	fma.rn.f32 	%f29, %f27, %f28, %f26;
	ld.shared.f32 	%f30, [%r6+24];
	ld.shared.f32 	%f31, [%r9+768];
	fma.rn.f32 	%f32, %f30, %f31, %f29;
	ld.shared.f32 	%f33, [%r6+28];
	ld.shared.f32 	%f34, [%r9+896];
	fma.rn.f32 	%f35, %f33, %f34, %f32;
	ld.shared.f32 	%f36, [%r6+32];
	ld.shared.f32 	%f37, [%r9+1024];
	fma.rn.f32 	%f38, %f36, %f37, %f35;
	ld.shared.f32 	%f39, [%r6+36];
	ld.shared.f32 	%f40, [%r9+1152];
	fma.rn.f32 	%f41, %f39, %f40, %f38;
	ld.shared.f32 	%f42, [%r6+40];
	ld.shared.f32 	%f43, [%r9+1280];
	fma.rn.f32 	%f44, %f42, %f43, %f41;
	ld.shared.f32 	%f45, [%r6+44];
	ld.shared.f32 	%f46, [%r9+1408];
	fma.rn.f32 	%f47, %f45, %f46, %f44;
	ld.shared.f32 	%f48, [%r6+48];
	ld.shared.f32 	%f49, [%r9+1536];
	fma.rn.f32 	%f50, %f48, %f49, %f47;
	ld.shared.f32 	%f51, [%r6+52];
	ld.shared.f32 	%f52, [%r9+1664];
	fma.rn.f32 	%f53, %f51, %f52, %f50;
	ld.shared.f32 	%f54, [%r6+56];
	ld.shared.f32 	%f55, [%r9+1792];
	fma.rn.f32 	%f56, %f54, %f55, %f53;
	ld.shared.f32 	%f57, [%r6+60];
	ld.shared.f32 	%f58, [%r9+1920];
	fma.rn.f32 	%f59, %f57, %f58, %f56;
	ld.shared.f32 	%f60, [%r6+64];
	ld.shared.f32 	%f61, [%r9+2048];
	fma.rn.f32 	%f62, %f60, %f61, %f59;
	ld.shared.f32 	%f63, [%r6+68];
	ld.shared.f32 	%f64, [%r9+2176];
	fma.rn.f32 	%f65, %f63, %f64, %f62;
	ld.shared.f32 	%f66, [%r6+72];
	ld.shared.f32 	%f67, [%r9+2304];
	fma.rn.f32 	%f68, %f66, %f67, %f65;
	ld.shared.f32 	%f69, [%r6+76];
	ld.shared.f32 	%f70, [%r9+2432];
	fma.rn.f32 	%f71, %f69, %f70, %f68;
	ld.shared.f32 	%f72, [%r6+80];
	ld.shared.f32 	%f73, [%r9+2560];
	fma.rn.f32 	%f74, %f72, %f73, %f71;
	ld.shared.f32 	%f75, [%r6+84];
	ld.shared.f32 	%f76, [%r9+2688];
	fma.rn.f32 	%f77, %f75, %f76, %f74;
	ld.shared.f32 	%f78, [%r6+88];
	ld.shared.f32 	%f79, [%r9+2816];
	fma.rn.f32 	%f80, %f78, %f79, %f77;
	ld.shared.f32 	%f81, [%r6+92];
	ld.shared.f32 	%f82, [%r9+2944];
	fma.rn.f32 	%f83, %f81, %f82, %f80;
	ld.shared.f32 	%f84, [%r6+96];
	ld.shared.f32 	%f85, [%r9+3072];
	fma.rn.f32 	%f86, %f84, %f85, %f83;
	ld.shared.f32 	%f87, [%r6+100];
	ld.shared.f32 	%f88, [%r9+3200];
	fma.rn.f32 	%f89, %f87, %f88, %f86;
	ld.shared.f32 	%f90, [%r6+104];
	ld.shared.f32 	%f91, [%r9+3328];
	fma.rn.f32 	%f92, %f90, %f91, %f89;
	ld.shared.f32 	%f93, [%r6+108];
	ld.shared.f32 	%f94, [%r9+3456];
	fma.rn.f32 	%f95, %f93, %f94, %f92;
	ld.shared.f32 	%f96, [%r6+112];
	ld.shared.f32 	%f97, [%r9+3584];
	fma.rn.f32 	%f98, %f96, %f97, %f95;
	ld.shared.f32 	%f99, [%r6+116];
	ld.shared.f32 	%f100, [%r9+3712];
	fma.rn.f32 	%f101, %f99, %f100, %f98;
	ld.shared.f32 	%f102, [%r6+120];
	ld.shared.f32 	%f103, [%r9+3840];
	fma.rn.f32 	%f104, %f102, %f103, %f101;
	ld.shared.f32 	%f105, [%r6+124];
	ld.shared.f32 	%f106, [%r9+3968];
	fma.rn.f32 	%f110, %f105, %f106, %f104;
	bar.sync 	0;
	add.s32 	%r42, %r42, 1;
	setp.ne.s32 	%p6, %r42, 0;
	add.s32 	%r41, %r41, %r12;
	add.s32 	%r40, %r40, 32;
	add.s32 	%r39, %r39, 32;
	add.s32 	%r38, %r38, 32;
	@%p6 bra 	$L__BB0_2;
$L__BB0_7:
	max.s32 	%r36, %r2, %r5;
	setp.ge.s32 	%p7, %r36, %r24;
	@%p7 bra 	$L__BB0_9;
	mad.lo.s32 	%r37, %r24, %r2, %r5;
	cvta.to.global.u64 	%rd10, %rd5;
	mul.wide.s32 	%rd11, %r37, 4;
	add.s64 	%rd12, %rd10, %rd11;
	st.global.f32 	[%rd12], %f110;
$L__BB0_9:
	ret;

}


// ===== COMPILED SASS (sm_100) =====

	.target	sm_100

	.elftype	@"ET_EXEC"


//--------------------- .note.nv.tkinfo           --------------------------
	.section	.note.nv.tkinfo,"",@"SHT_NOTE"
	.sectionflags	@"SHF_NOTE_NV_TKINFO"
	.tkinfo
        /*0018*/ 	.word	0x00000002
        /*0030*/ 	.string	""
        /*0030*/ 	.string	"ptxas"
        /*0030*/ 	.string	"Cuda compilation tools, release 13.0, V13.0.88"
        /*0030*/ 	.string	"Build cuda_13.0.r13.0/compiler.36424714_0"
        /*0030*/ 	.string	"-arch sm_100 -m 64 "



//--------------------- .note.nv.cuinfo           --------------------------
	.section	.note.nv.cuinfo,"",@"SHT_NOTE"
	.sectionflags	@"SHF_NOTE_NV_CUINFO"
        /*0018*/ 	.short	0x0002
        /*001a*/ 	.short	0x0064
        /*001c*/ 	.short	0x0082
	.zero		2


//--------------------- .nv.info                  --------------------------
	.section	.nv.info,"",@"SHT_CUDA_INFO"
	.align	4


	//----- nvinfo : EIATTR_REGCOUNT
	.align		4
        /*0000*/ 	.byte	0x04, 0x2f
        /*0002*/ 	.short	(.L_1 - .L_0)
	.align		4
.L_0:
        /*0004*/ 	.word	index@(_Z14matrixMulTiledPfS_S_i)
        /*0008*/ 	.word	0x00000020


	//----- nvinfo : EIATTR_FRAME_SIZE
	.align		4
.L_1:
        /*000c*/ 	.byte	0x04, 0x11
        /*000e*/ 	.short	(.L_3 - .L_2)
	.align		4
.L_2:
        /*0010*/ 	.word	index@(_Z14matrixMulTiledPfS_S_i)
        /*0014*/ 	.word	0x00000000


	//----- nvinfo : EIATTR_MIN_STACK_SIZE
	.align		4
.L_3:
        /*0018*/ 	.byte	0x04, 0x12
        /*001a*/ 	.short	(.L_5 - .L_4)
	.align		4
.L_4:
        /*001c*/ 	.word	index@(_Z14matrixMulTiledPfS_S_i)
        /*0020*/ 	.word	0x00000000
.L_5:


//--------------------- .nv.compat                --------------------------
	.section	.nv.compat,"",@"SHT_CUDA_COMPAT_INFO"
	.align	4
        /*0000*/ 	.byte	0x02, 0x09, 0x00, 0x00, 0x02, 0x02, 0x01, 0x00, 0x02, 0x05, 0x05, 0x00, 0x03, 0x07, 0x01, 0x01
        /*0010*/ 	.byte	0x02, 0x03, 0x00, 0x00, 0x02, 0x06, 0x01, 0x00, 0x04, 0x0b, 0x08, 0x00, 0x09, 0x00, 0x00, 0x00
        /*0020*/ 	.byte	0x00, 0x00, 0x00, 0x00


//--------------------- .nv.info._Z14matrixMulTiledPfS_S_i --------------------------
	.section	.nv.info._Z14matrixMulTiledPfS_S_i,"",@"SHT_CUDA_INFO"
	.sectionflags	@""
	.align	4


	//----- nvinfo : EIATTR_CUDA_API_VERSION
	.align		4
        /*0000*/ 	.byte	0x04, 0x37
        /*0002*/ 	.short	(.L_7 - .L_6)
.L_6:
        /*0004*/ 	.word	0x00000082


	//----- nvinfo : EIATTR_KPARAM_INFO
	.align		4
.L_7:
        /*0008*/ 	.byte	0x04, 0x17
        /*000a*/ 	.short	(.L_9 - .L_8)
.L_8:
        /*000c*/ 	.word	0x00000000
        /*0010*/ 	.short	0x0003
        /*0012*/ 	.short	0x0018
        /*0014*/ 	.byte	0x00, 0xf0, 0x11, 0x00


	//----- nvinfo : EIATTR_KPARAM_INFO
	.align		4
.L_9:
        /*0018*/ 	.byte	0x04, 0x17
        /*001a*/ 	.short	(.L_11 - .L_10)
.L_10:
        /*001c*/ 	.word	0x00000000
        /*0020*/ 	.short	0x0002
        /*0022*/ 	.short	0x0010
        /*0024*/ 	.byte	0x00, 0xf5, 0x21, 0x00


	//----- nvinfo : EIATTR_KPARAM_INFO
	.align		4
.L_11:
        /*0028*/ 	.byte	0x04, 0x17
        /*002a*/ 	.short	(.L_13 - .L_12)
.L_12:
        /*002c*/ 	.word	0x00000000
        /*0030*/ 	.short	0x0001
        /*0032*/ 	.short	0x0008
        /*0034*/ 	.byte	0x00, 0xf5, 0x21, 0x00


	//----- nvinfo : EIATTR_KPARAM_INFO
	.align		4
.L_13:
        /*0038*/ 	.byte	0x04, 0x17
        /*003a*/ 	.short	(.L_15 - .L_14)
.L_14:
        /*003c*/ 	.word	0x00000000
        /*0040*/ 	.short	0x0000
        /*0042*/ 	.short	0x0000
        /*0044*/ 	.byte	0x00, 0xf5, 0x21, 0x00


	//----- nvinfo : EIATTR_SPARSE_MMA_MASK
	.align		4
.L_15:
        /*0048*/ 	.byte	0x03, 0x50
        /*004a*/ 	.short	0x0000


	//----- nvinfo : EIATTR_MAXREG_COUNT
	.align		4
        /*004c*/ 	.byte	0x03, 0x1b
        /*004e*/ 	.short	0x00ff


	//----- nvinfo : EIATTR_NUM_BARRIERS
	.align		4
        /*0050*/ 	.byte	0x02, 0x4c
        /*0052*/ 	.byte	0x01
	.zero		1


	//----- nvinfo : EIATTR_MERCURY_ISA_VERSION
	.align		4
        /*0054*/ 	.byte	0x03, 0x5f
        /*0056*/ 	.short	0x0101


	//----- nvinfo : EIATTR_VRC_CTA_INIT_COUNT
	.align		4
        /*0058*/ 	.byte	0x02, 0x4a
	.zero		1
	.zero		1


	//----- nvinfo : EIATTR_EXIT_INSTR_OFFSETS
	.align		4
        /*005c*/ 	.byte	0x04, 0x1c
        /*005e*/ 	.short	(.L_17 - .L_16)


	//   ....[0]....
.L_16:
        /*0060*/ 	.word	0x00000800


	//   ....[1]....
        /*0064*/ 	.word	0x00000850


	//----- nvinfo : EIATTR_CBANK_PARAM_SIZE
	.align		4
.L_17:
        /*0068*/ 	.byte	0x03, 0x19
        /*006a*/ 	.short	0x001c


	//----- nvinfo : EIATTR_PARAM_CBANK
	.align		4
        /*006c*/ 	.byte	0x04, 0x0a
        /*006e*/ 	.short	(.L_19 - .L_18)
	.align		4
.L_18:
        /*0070*/ 	.word	index@(.nv.constant0._Z14matrixMulTiledPfS_S_i)
        /*0074*/ 	.short	0x0380
        /*0076*/ 	.short	0x001c


	//----- nvinfo : EIATTR_SW_WAR
	.align		4
.L_19:
        /*0078*/ 	.byte	0x04, 0x36
        /*007a*/ 	.short	(.L_21 - .L_20)
.L_20:
        /*007c*/ 	.word	0x00000008
.L_21:


//--------------------- .nv.callgraph             --------------------------
	.section	.nv.callgraph,"",@"SHT_CUDA_CALLGRAPH"
	.align	4
	.sectionentsize	8
	.align		4
        /*0000*/ 	.word	0x00000000
	.align		4
        /*0004*/ 	.word	0xffffffff
	.align		4
        /*0008*/ 	.word	0x00000000
	.align		4
        /*000c*/ 	.word	0xfffffffe
	.align		4
        /*0010*/ 	.word	0x00000000
	.align		4
        /*0014*/ 	.word	0xfffffffd
	.align		4
        /*0018*/ 	.word	0x00000000
	.align		4
        /*001c*/ 	.word	0xfffffffc


//--------------------- .text._Z14matrixMulTiledPfS_S_i --------------------------
	.section	.text._Z14matrixMulTiledPfS_S_i,"ax",@progbits
	.align	128
        .global         _Z14matrixMulTiledPfS_S_i
        .type           _Z14matrixMulTiledPfS_S_i,@function
        .size           _Z14matrixMulTiledPfS_S_i,(.L_x_3 - _Z14matrixMulTiledPfS_S_i)
        .other          _Z14matrixMulTiledPfS_S_i,@"STO_CUDA_ENTRY STV_DEFAULT"
_Z14matrixMulTiledPfS_S_i:
.text._Z14matrixMulTiledPfS_S_i:
[----:B------:R-:W-:Y:S01]  /*0000*/  LDC R1, c[0x0][0x37c] ;  /* 0x0000df00ff017b82 */ /* 0x000fe20000000800 */
[----:B------:R-:W0:Y:S01]  /*0010*/  LDCU UR4, c[0x0][0x398] ;  /* 0x00007300ff0477ac */ /* 0x000e220008000800 */
[----:B------:R-:W1:Y:S01]  /*0020*/  S2R R20, SR_CTAID.Y ;  /* 0x0000000000147919 */ /* 0x000e620000002600 */
[----:B------:R-:W-:Y:S01]  /*0030*/  HFMA2 R23, -RZ, RZ, 0, 0 ;  /* 0x00000000ff177431 */ /* 0x000fe200000001ff */
[----:B------:R-:W2:Y:S01]  /*0040*/  LDCU.64 UR8, c[0x0][0x358] ;  /* 0x00006b00ff0877ac */ /* 0x000ea20008000a00 */
[----:B------:R-:W1:Y:S01]  /*0050*/  S2R R18, SR_TID.Y ;  /* 0x0000000000127919 */ /* 0x000e620000002200 */
[----:B------:R-:W3:Y:S01]  /*0060*/  S2R R4, SR_CTAID.X ;  /* 0x0000000000047919 */ /* 0x000ee20000002500 */
[----:B------:R-:W3:Y:S01]  /*0070*/  S2R R19, SR_TID.X ;  /* 0x0000000000137919 */ /* 0x000ee20000002100 */
[----:B0-----:R-:W-:-:S04]  /*0080*/  MOV R6, UR4 ;  /* 0x0000000400067c02 */ /* 0x001fc80008000f00 */
[----:B------:R-:W-:Y:S02]  /*0090*/  ISETP.GE.AND P0, PT, R6, 0x1, PT ;  /* 0x000000010600780c */ /* 0x000fe40003f06270 */
[----:B-1----:R-:W-:Y:S02]  /*00a0*/  LEA R20, R20, R18, 0x5 ;  /* 0x0000001214147211 */ /* 0x002fe400078e28ff */
[----:B---3--:R-:W-:-:S09]  /*00b0*/  LEA R21, R4, R19, 0x5 ;  /* 0x0000001304157211 */ /* 0x008fd200078e28ff */
[----:B--2---:R-:W-:Y:S05]  /*00c0*/  @!P0 BRA `(.L_x_0) ;  /* 0x0000000400c48947 */ /* 0x004fea0003800000 */
[----:B------:R-:W0:Y:S01]  /*00d0*/  S2UR UR6, SR_CgaCtaId ;  /* 0x00000000000679c3 */ /* 0x000e220000008800 */
[----:B------:R-:W-:Y:S01]  /*00e0*/  UMOV UR4, 0x400 ;  /* 0x0000040000047882 */ /* 0x000fe20000000000 */
[----:B------:R-:W-:Y:S01]  /*00f0*/  IADD3 R2, PT, PT, R6, 0x1f, RZ ;  /* 0x0000001f06027810 */ /* 0x000fe20007ffe0ff */
[----:B------:R-:W-:Y:S01]  /*0100*/  UIADD3 UR5, UPT, UPT, UR4, 0x1000, URZ ;  /* 0x0000100004057890 */ /* 0x000fe2000fffe0ff */
[-CC-:B------:R-:W-:Y:S01]  /*0110*/  IMAD R17, R18, R6.reuse, R19.reuse ;  /* 0x0000000612117224 */ /* 0x180fe200078e0213 */
[----:B------:R-:W-:Y:S01]  /*0120*/  MOV R23, RZ ;  /* 0x000000ff00177202 */ /* 0x000fe20000000f00 */
[----:B------:R-:W-:Y:S01]  /*0130*/  IMAD R7, R20, R6, R19 ;  /* 0x0000000614077224 */ /* 0x000fe200078e0213 */
[----:B------:R-:W-:Y:S01]  /*0140*/  SHF.R.U32.HI R2, RZ, 0x5, R2 ;  /* 0x00000005ff027819 */ /* 0x000fe20000011602 */
[----:B------:R-:W1:Y:S01]  /*0150*/  LDC R0, c[0x0][0x398] ;  /* 0x0000e600ff007b82 */ /* 0x000e620000000800 */
[----:B------:R-:W-:Y:S02]  /*0160*/  LEA R17, R4, R17, 0x5 ;  /* 0x0000001104117211 */ /* 0x000fe400078e28ff */
[----:B------:R-:W-:Y:S01]  /*0170*/  IADD3 R16, PT, PT, -R2, RZ, RZ ;  /* 0x000000ff02107210 */ /* 0x000fe20007ffe1ff */
[----:B0-----:R-:W-:-:S02]  /*0180*/  ULEA UR4, UR6, UR4, 0x18 ;  /* 0x0000000406047291 */ /* 0x001fc4000f8ec0ff */
[----:B------:R-:W-:-:S04]  /*0190*/  ULEA UR5, UR6, UR5, 0x18 ;  /* 0x0000000506057291 */ /* 0x000fc8000f8ec0ff */
[C---:B------:R-:W-:Y:S02]  /*01a0*/  LEA R5, R18.reuse, UR4, 0x7 ;  /* 0x0000000412057c11 */ /* 0x040fe4000f8e38ff */
[C---:B------:R-:W-:Y:S02]  /*01b0*/  LEA R3, R19.reuse, UR5, 0x2 ;  /* 0x0000000513037c11 */ /* 0x040fe4000f8e10ff */
[----:B------:R-:W-:Y:S02]  /*01c0*/  LEA R4, R19, R5, 0x2 ;  /* 0x0000000513047211 */ /* 0x000fe400078e10ff */
[----:B------:R-:W-:-:S07]  /*01d0*/  LEA R2, R18, R3, 0x7 ;  /* 0x0000000312027211 */ /* 0x000fce00078e38ff */
.L_x_1:
[----:B-1----:R-:W-:Y:S01]  /*01e0*/  MOV R6, R0 ;  /* 0x0000000000067202 */ /* 0x002fe20000000f00 */
[----:B------:R-:W-:Y:S01]  /*01f0*/  HFMA2 R27, -RZ, RZ, 0, 0 ;  /* 0x00000000ff1b7431 */ /* 0x000fe200000001ff */
[----:B------:R-:W-:Y:S02]  /*0200*/  VIMNMX.U32 R9, PT, PT, R20, R19, !PT ;  /* 0x0000001314097248 */ /* 0x000fe40007fe0000 */
[-C--:B------:R-:W-:Y:S02]  /*0210*/  ISETP.GE.U32.AND P0, PT, R18, R6.reuse, PT ;  /* 0x000000061200720c */ /* 0x080fe40003f06070 */
[-C--:B------:R-:W-:Y:S02]  /*0220*/  ISETP.GE.U32.AND P1, PT, R9, R6.reuse, PT ;  /* 0x000000060900720c */ /* 0x080fe40003f26070 */
[----:B------:R-:W-:Y:S02]  /*0230*/  ISETP.GE.OR P0, PT, R21, R6, P0 ;  /* 0x000000061500720c */ /* 0x000fe40000706670 */
[----:B------:R-:W-:-:S09]  /*0240*/  MOV R29, RZ ;  /* 0x000000ff001d7202 */ /* 0x000fd20000000f00 */
[----:B------:R-:W0:Y:S08]  /*0250*/  @!P1 LDC.64 R10, c[0x0][0x380] ;  /* 0x0000e000ff0a9b82 */ /* 0x000e300000000a00 */
[----:B------:R-:W1:Y:S01]  /*0260*/  @!P0 LDC.64 R8, c[0x0][0x388] ;  /* 0x0000e200ff088b82 */ /* 0x000e620000000a00 */
[----:B0-----:R-:W-:-:S05]  /*0270*/  @!P1 IMAD.WIDE.U32 R10, R7, 0x4, R10 ;  /* 0x00000004070a9825 */ /* 0x001fca00078e000a */
[----:B------:R-:W2:Y:S01]  /*0280*/  @!P1 LDG.E R27, desc[UR8][R10.64] ;  /* 0x000000080a1b9981 */ /* 0x000ea2000c1e1900 */
[----:B-1----:R-:W-:-:S05]  /*0290*/  @!P0 IMAD.WIDE.U32 R8, R17, 0x4, R8 ;  /* 0x0000000411088825 */ /* 0x002fca00078e0008 */
[----:B------:R-:W3:Y:S04]  /*02a0*/  @!P0 LDG.E R29, desc[UR8][R8.64] ;  /* 0x00000008081d8981 */ /* 0x000ee8000c1e1900 */
[----:B--2---:R-:W-:Y:S04]  /*02b0*/  STS [R4], R27 ;  /* 0x0000001b04007388 */ /* 0x004fe80000000800 */
[----:B---3--:R-:W-:Y:S01]  /*02c0*/  STS [R2], R29 ;  /* 0x0000001d02007388 */ /* 0x008fe20000000800 */
[----:B------:R-:W-:Y:S06]  /*02d0*/  BAR.SYNC.DEFER_BLOCKING 0x0 ;  /* 0x0000000000007b1d */ /* 0x000fec0000010000 */
[----:B------:R-:W-:Y:S04]  /*02e0*/  LDS R22, [R3] ;  /* 0x0000000003167984 */ /* 0x000fe80000000800 */
[----:B------:R-:W0:Y:S04]  /*02f0*/  LDS.128 R12, [R5] ;  /* 0x00000000050c7984 */ /* 0x000e280000000c00 */
[----:B------:R-:W1:Y:S04]  /*0300*/  LDS R26, [R3+0x80] ;  /* 0x00008000031a7984 */ /* 0x000e680000000800 */
[----:B------:R-:W2:Y:S04]  /*0310*/  LDS R25, [R3+0x100] ;  /* 0x0001000003197984 */ /* 0x000ea80000000800 */
[----:B------:R-:W3:Y:S04]  /*0320*/  LDS R24, [R3+0x180] ;  /* 0x0001800003187984 */ /* 0x000ee80000000800 */
[----:B------:R-:W-:Y:S01]  /*0330*/  LDS.128 R8, [R5+0x10] ;  /* 0x0000100005087984 */ /* 0x000fe20000000c00 */
[----:B0-----:R-:W-:-:S03]  /*0340*/  FFMA R12, R12, R22, R23 ;  /* 0x000000160c0c7223 */ /* 0x001fc60000000017 */
[----:B------:R-:W0:Y:S01]  /*0350*/  LDS R23, [R3+0x200] ;  /* 0x0002000003177984 */ /* 0x000e220000000800 */
[----:B-1----:R-:W-:-:S03]  /*0360*/  FFMA R12, R26, R13, R12 ;  /* 0x0000000d1a0c7223 */ /* 0x002fc6000000000c */
[----:B------:R-:W1:Y:S01]  /*0370*/  LDS R22, [R3+0x280] ;  /* 0x0002800003167984 */ /* 0x000e620000000800 */
[----:B--2---:R-:W-:-:S03]  /*0380*/  FFMA R13, R25, R14, R12 ;  /* 0x0000000e190d7223 */ /* 0x004fc6000000000c */
[----:B------:R-:W2:Y:S01]  /*0390*/  LDS R25, [R3+0x300] ;  /* 0x0003000003197984 */ /* 0x000ea20000000800 */
[----:B---3--:R-:W-:-:S03]  /*03a0*/  FFMA R13, R24, R15, R13 ;  /* 0x0000000f180d7223 */ /* 0x008fc6000000000d */
[----:B------:R-:W3:Y:S04]  /*03b0*/  LDS R24, [R3+0x380] ;  /* 0x0003800003187984 */ /* 0x000ee80000000800 */
[----:B------:R-:W-:Y:S01]  /*03c0*/  LDS R26, [R3+0xb80] ;  /* 0x000b8000031a7984 */ /* 0x000fe20000000800 */
[----:B0-----:R-:W-:-:S03]  /*03d0*/  FFMA R27, R8, R23, R13 ;  /* 0x00000017081b7223 */ /* 0x001fc6000000000d */
[----:B------:R-:W-:Y:S04]  /*03e0*/  LDS R23, [R3+0x400] ;  /* 0x0004000003177984 */ /* 0x000fe80000000800 */
[----:B------:R-:W0:Y:S01]  /*03f0*/  LDS.128 R12, [R5+0x20] ;  /* 0x00002000050c7984 */ /* 0x000e220000000c00 */
[----:B-1----:R-:W-:-:S03]  /*0400*/  FFMA R8, R22, R9, R27 ;  /* 0x0000000916087223 */ /* 0x002fc6000000001b */
[----:B------:R-:W1:Y:S01]  /*0410*/  LDS R22, [R3+0x480] ;  /* 0x0004800003167984 */ /* 0x000e620000000800 */
[----:B--2---:R-:W-:-:S03]  /*0420*/  FFMA R9, R25, R10, R8 ;  /* 0x0000000a19097223 */ /* 0x004fc60000000008 */
[----:B------:R-:W2:Y:S01]  /*0430*/  LDS R25, [R3+0x500] ;  /* 0x0005000003197984 */ /* 0x000ea20000000800 */
[----:B---3--:R-:W-:-:S03]  /*0440*/  FFMA R9, R24, R11, R9 ;  /* 0x0000000b18097223 */ /* 0x008fc60000000009 */
[----:B------:R-:W3:Y:S01]  /*0450*/  LDS R24, [R3+0x580] ;  /* 0x0005800003187984 */ /* 0x000ee20000000800 */
        /* <DEDUP_REMOVED lines=26> */
[----:B------:R-:W-:Y:S04]  /*0600*/  LDS R27, [R3+0xc00] ;  /* 0x000c0000031b7984 */ /* 0x000fe80000000800 */
[----:B------:R-:W-:Y:S01]  /*0610*/  LDS R24, [R3+0xc80] ;  /* 0x000c800003187984 */ /* 0x000fe20000000800 */
[----:B0-----:R-:W-:-:S03]  /*0620*/  FFMA R23, R8, R23, R13 ;  /* 0x0000001708177223 */ /* 0x001fc6000000000d */
[----:B------:R-:W0:Y:S01]  /*0630*/  LDS.128 R12, [R5+0x60] ;  /* 0x00006000050c7984 */ /* 0x000e220000000c00 */
[----:B-1----:R-:W-:-:S03]  /*0640*/  FFMA R22, R22, R9, R23 ;  /* 0x0000000916167223 */ /* 0x002fc60000000017 */
[----:B------:R-:W1:Y:S01]  /*0650*/  LDS R23, [R3+0xd00] ;  /* 0x000d000003177984 */ /* 0x000e620000000800 */
[----:B--2---:R-:W-:-:S03]  /*0660*/  FFMA R25, R25, R10, R22 ;  /* 0x0000000a19197223 */ /* 0x004fc60000000016 */
[----:B------:R-:W2:Y:S01]  /*0670*/  LDS R22, [R3+0xd80] ;  /* 0x000d800003167984 */ /* 0x000ea20000000800 */
[----:B------:R-:W-:-:S03]  /*0680*/  FFMA R11, R26, R11, R25 ;  /* 0x0000000b1a0b7223 */ /* 0x000fc60000000019 */
[----:B------:R-:W-:Y:S01]  /*0690*/  LDS R25, [R3+0xe00] ;  /* 0x000e000003197984 */ /* 0x000fe20000000800 */
[----:B0-----:R-:W-:-:S03]  /*06a0*/  FFMA R27, R12, R27, R11 ;  /* 0x0000001b0c1b7223 */ /* 0x001fc6000000000b */
[----:B------:R-:W0:Y:S01]  /*06b0*/  LDS.128 R8, [R5+0x70] ;  /* 0x0000700005087984 */ /* 0x000e220000000c00 */
[----:B------:R-:W-:-:S03]  /*06c0*/  FFMA R24, R24, R13, R27 ;  /* 0x0000000d18187223 */ /* 0x000fc6000000001b */
[----:B------:R-:W3:Y:S04]  /*06d0*/  LDS R27, [R3+0xe80] ;  /* 0x000e8000031b7984 */ /* 0x000ee80000000800 */
[----:B------:R-:W4:Y:S04]  /*06e0*/  LDS R13, [R3+0xf00] ;  /* 0x000f0000030d7984 */ /* 0x000f280000000800 */
[----:B------:R-:W5:Y:S01]  /*06f0*/  LDS R12, [R3+0xf80] ;  /* 0x000f8000030c7984 */ /* 0x000f620000000800 */
[----:B-1----:R-:W-:Y:S01]  /*0700*/  FFMA R23, R23, R14, R24 ;  /* 0x0000000e17177223 */ /* 0x002fe20000000018 */
[----:B------:R-:W-:-:S03]  /*0710*/  IADD3 R16, PT, PT, R16, 0x1, RZ ;  /* 0x0000000110107810 */ /* 0x000fc60007ffe0ff */
[----:B--2---:R-:W-:Y:S01]  /*0720*/  FFMA R15, R22, R15, R23 ;  /* 0x0000000f160f7223 */ /* 0x004fe20000000017 */
[----:B------:R-:W-:Y:S01]  /*0730*/  BAR.SYNC.DEFER_BLOCKING 0x0 ;  /* 0x0000000000007b1d */ /* 0x000fe20000010000 */
[----:B------:R-:W-:Y:S02]  /*0740*/  ISETP.NE.AND P0, PT, R16, RZ, PT ;  /* 0x000000ff1000720c */ /* 0x000fe40003f05270 */
[----:B------:R-:W-:Y:S02]  /*0750*/  IADD3 R19, PT, PT, R19, 0x20, RZ ;  /* 0x0000002013137810 */ /* 0x000fe40007ffe0ff */
[----:B------:R-:W-:Y:S02]  /*0760*/  IADD3 R18, PT, PT, R18, 0x20, RZ ;  /* 0x0000002012127810 */ /* 0x000fe40007ffe0ff */
[----:B------:R-:W-:Y:S02]  /*0770*/  IADD3 R7, PT, PT, R7, 0x20, RZ ;  /* 0x0000002007077810 */ /* 0x000fe40007ffe0ff */
[----:B------:R-:W-:Y:S01]  /*0780*/  LEA R17, R6, R17, 0x5 ;  /* 0x0000001106117211 */ /* 0x000fe200078e28ff */
[----:B0-----:R-:W-:-:S04]  /*0790*/  FFMA R8, R8, R25, R15 ;  /* 0x0000001908087223 */ /* 0x001fc8000000000f */
[----:B---3--:R-:W-:-:S04]  /*07a0*/  FFMA R8, R27, R9, R8 ;  /* 0x000000091b087223 */ /* 0x008fc80000000008 */
[----:B----4-:R-:W-:-:S04]  /*07b0*/  FFMA R13, R13, R10, R8 ;  /* 0x0000000a0d0d7223 */ /* 0x010fc80000000008 */
[----:B-----5:R-:W-:Y:S01]  /*07c0*/  FFMA R23, R12, R11, R13 ;  /* 0x0000000b0c177223 */ /* 0x020fe2000000000d */
[----:B------:R-:W-:Y:S06]  /*07d0*/  @P0 BRA `(.L_x_1) ;  /* 0xfffffff800800947 */ /* 0x000fec000383ffff */
.L_x_0:
[----:B------:R-:W-:-:S04]  /*07e0*/  VIMNMX R3, PT, PT, R20, R21, !PT ;  /* 0x0000001514037248 */ /* 0x000fc80007fe0100 */
[----:B------:R-:W-:-:S13]  /*07f0*/  ISETP.GE.AND P0, PT, R3, R6, PT ;  /* 0x000000060300720c */ /* 0x000fda0003f06270 */
[----:B------:R-:W-:Y:S05]  /*0800*/  @P0 EXIT ;  /* 0x000000000000094d */ /* 0x000fea0003800000 */
[----:B------:R-:W0:Y:S01]  /*0810*/  LDC.64 R2, c[0x0][0x390] ;  /* 0x0000e400ff027b82 */ /* 0x000e220000000a00 */
[----:B------:R-:W-:-:S04]  /*0820*/  IMAD R21, R20, R6, R21 ;  /* 0x0000000614157224 */ /* 0x000fc800078e0215 */
[----:B0-----:R-:W-:-:S05]  /*0830*/  IMAD.WIDE R2, R21, 0x4, R2 ;  /* 0x0000000415027825 */ /* 0x001fca00078e0202 */
[----:B------:R-:W-:Y:S01]  /*0840*/  STG.E desc[UR8][R2.64], R23 ;  /* 0x0000001702007986 */ /* 0x000fe2000c101908 */
[----:B------:R-:W-:Y:S05]  /*0850*/  EXIT ;  /* 0x000000000000794d */ /* 0x000fea0003800000 */
.L_x_2:
[----:B------:R-:W-:-:S00]  /*0860*/  BRA `(.L_x_2) ;  /* 0xfffffffc00fc7947 */ /* 0x000fc0000383ffff */
[----:B------:R-:W-:-:S00]  /*0870*/  NOP ;  /* 0x0000000000007918 */ /* 0x000fc00000000000 */
        /* <DEDUP_REMOVED lines=8> */
.L_x_3:


//--------------------- .nv.shared._Z14matrixMulTiledPfS_S_i --------------------------
	.section	.nv.shared._Z14matrixMulTiledPfS_S_i,"aw",@nobits
	.sectionflags	@""
	.align	4
.nv.shared._Z14matrixMulTiledPfS_S_i:
	.zero		9216


//--------------------- .nv.shared.reserved.0     --------------------------
	.section	.nv.shared.reserved.0,"aw",@nobits
	.weak		__nv_reservedSMEM_offset_0_alias
	.size		__nv_reservedSMEM_offset_0_alias, 0, 64
	.other		__nv_reservedSMEM_offset_0_alias,@"STO_CUDA_RESERVED_SHARED STV_DEFAULT"
__nv_reservedSMEM_offset_0_alias:
	.zero		0
	.zero		64


//--------------------- .nv.constant0._Z14matrixMulTiledPfS_S_i --------------------------
	.section	.nv.constant0._Z14matrixMulTiledPfS_S_i,"a",@progbits
	.sectionflags	@""
	.align	4
.nv.constant0._Z14matrixMulTiledPfS_S_i:
	.zero		924


//--------------------- SYMBOLS --------------------------

	.type		.nv.reservedSmem.offset0,@object
	.size		.nv.reservedSmem.offset0,0x4
	.type		.nv.reservedSmem.cap,@object
	.size		.nv.reservedSmem.cap,0x4
